//
// Generated by NVIDIA NVVM Compiler
//
// Compiler Build ID: CL-36424714
// Cuda compilation tools, release 13.0, V13.0.88
// Based on NVVM 20.0.0
//

.version 9.0
.target sm_100
.address_size 64

	// .globl	_Z6kernelPii

.visible .entry _Z6kernelPii(
	.param .u64 .ptr .align 1 _Z6kernelPii_param_0,
	.param .u32 _Z6kernelPii_param_1
)
{
	.reg .b32 	%r<7>;
	.reg .b64 	%rd<5>;

	ld.param.u64 	%rd1, [_Z6kernelPii_param_0];
	ld.param.u32 	%r1, [_Z6kernelPii_param_1];
	cvta.to.global.u64 	%rd2, %rd1;
	mov.u32 	%r2, %ctaid.x;
	mov.u32 	%r3, %ntid.x;
	mov.u32 	%r4, %tid.x;
	mad.lo.s32 	%r5, %r2, %r3, %r4;
	mad.lo.s32 	%r6, %r1, %r4, %r2;
	mul.wide.s32 	%rd3, %r5, 4;
	add.s64 	%rd4, %rd2, %rd3;
	st.global.u32 	[%rd4], %r6;
	ret;

}


// ===== COMPILED SASS (sm_100) =====

	.target	sm_100

	.elftype	@"ET_EXEC"


//--------------------- .note.nv.tkinfo           --------------------------
	.section	.note.nv.tkinfo,"",@"SHT_NOTE"
	.sectionflags	@"SHF_NOTE_NV_TKINFO"
	.tkinfo
        /*0018*/ 	.word	0x00000002
        /*0030*/ 	.string	""
        /*0030*/ 	.string	"ptxas"
        /*0030*/ 	.string	"Cuda compilation tools, release 13.0, V13.0.88"
        /*0030*/ 	.string	"Build cuda_13.0.r13.0/compiler.36424714_0"
        /*0030*/ 	.string	"-arch sm_100 -m 64 "



//--------------------- .note.nv.cuinfo           --------------------------
	.section	.note.nv.cuinfo,"",@"SHT_NOTE"
	.sectionflags	@"SHF_NOTE_NV_CUINFO"
        /*0018*/ 	.short	0x0002
        /*001a*/ 	.short	0x0064
        /*001c*/ 	.short	0x0082
	.zero		2


//--------------------- .nv.info                  --------------------------
	.section	.nv.info,"",@"SHT_CUDA_INFO"
	.align	4


	//----- nvinfo : EIATTR_REGCOUNT
	.align		4
        /*0000*/ 	.byte	0x04, 0x2f
        /*0002*/ 	.short	(.L_1 - .L_0)
	.align		4
.L_0:
        /*0004*/ 	.word	index@(_Z6kernelPii)
        /*0008*/ 	.word	0x0000000a


	//----- nvinfo : EIATTR_FRAME_SIZE
	.align		4
.L_1:
        /*000c*/ 	.byte	0x04, 0x11
        /*000e*/ 	.short	(.L_3 - .L_2)
	.align		4
.L_2:
        /*0010*/ 	.word	index@(_Z6kernelPii)
        /*0014*/ 	.word	0x00000000


	//----- nvinfo : EIATTR_MIN_STACK_SIZE
	.align		4
.L_3:
        /*0018*/ 	.byte	0x04, 0x12
        /*001a*/ 	.short	(.L_5 - .L_4)
	.align		4
.L_4:
        /*001c*/ 	.word	index@(_Z6kernelPii)
        /*0020*/ 	.word	0x00000000
.L_5:


//--------------------- .nv.compat                --------------------------
	.section	.nv.compat,"",@"SHT_CUDA_COMPAT_INFO"
	.align	4
        /*0000*/ 	.byte	0x02, 0x09, 0x00, 0x00, 0x02, 0x02, 0x01, 0x00, 0x02, 0x05, 0x05, 0x00, 0x03, 0x07, 0x01, 0x01
        /*0010*/ 	.byte	0x02, 0x03, 0x00, 0x00, 0x02, 0x06, 0x01, 0x00, 0x04, 0x0b, 0x08, 0x00, 0x09, 0x00, 0x00, 0x00
        /*0020*/ 	.byte	0x00, 0x00, 0x00, 0x00


//--------------------- .nv.info._Z6kernelPii     --------------------------
	.section	.nv.info._Z6kernelPii,"",@"SHT_CUDA_INFO"
	.sectionflags	@""
	.align	4


	//----- nvinfo : EIATTR_CUDA_API_VERSION
	.align		4
        /*0000*/ 	.byte	0x04, 0x37
        /*0002*/ 	.short	(.L_7 - .L_6)
.L_6:
        /*0004*/ 	.word	0x00000082


	//----- nvinfo : EIATTR_KPARAM_INFO
	.align		4
.L_7:
        /*0008*/ 	.byte	0x04, 0x17
        /*000a*/ 	.short	(.L_9 - .L_8)
.L_8:
        /*000c*/ 	.word	0x00000000
        /*0010*/ 	.short	0x0001
        /*0012*/ 	.short	0x0008
        /*0014*/ 	.byte	0x00, 0xf0, 0x11, 0x00


	//----- nvinfo : EIATTR_KPARAM_INFO
	.align		4
.L_9:
        /*0018*/ 	.byte	0x04, 0x17
        /*001a*/ 	.short	(.L_11 - .L_10)
.L_10:
        /*001c*/ 	.word	0x00000000
        /*0020*/ 	.short	0x0000
        /*0022*/ 	.short	0x0000
        /*0024*/ 	.byte	0x00, 0xf5, 0x21, 0x00


	//----- nvinfo : EIATTR_SPARSE_MMA_MASK
	.align		4
.L_11:
        /*0028*/ 	.byte	0x03, 0x50
        /*002a*/ 	.short	0x0000


	//----- nvinfo : EIATTR_MAXREG_COUNT
	.align		4
        /*002c*/ 	.byte	0x03, 0x1b
        /*002e*/ 	.short	0x00ff


	//----- nvinfo : EIATTR_MERCURY_ISA_VERSION
	.align		4
        /*0030*/ 	.byte	0x03, 0x5f
        /*0032*/ 	.short	0x0101


	//----- nvinfo : EIATTR_VRC_CTA_INIT_COUNT
	.align		4
        /*0034*/ 	.byte	0x02, 0x4a
	.zero		1
	.zero		1


	//----- nvinfo : EIATTR_EXIT_INSTR_OFFSETS
	.align		4
        /*0038*/ 	.byte	0x04, 0x1c
        /*003a*/ 	.short	(.L_13 - .L_12)


	//   ....[0]....
.L_12:
        /*003c*/ 	.word	0x000000b0


	//----- nvinfo : EIATTR_CBANK_PARAM_SIZE
	.align		4
.L_13:
        /*0040*/ 	.byte	0x03, 0x19
        /*0042*/ 	.short	0x000c


	//----- nvinfo : EIATTR_PARAM_CBANK
	.align		4
        /*0044*/ 	.byte	0x04, 0x0a
        /*0046*/ 	.short	(.L_15 - .L_14)
	.align		4
.L_14:
        /*0048*/ 	.word	index@(.nv.constant0._Z6kernelPii)
        /*004c*/ 	.short	0x0380
        /*004e*/ 	.short	0x000c


	//----- nvinfo : EIATTR_SW_WAR
	.align		4
.L_15:
        /*0050*/ 	.byte	0x04, 0x36
        /*0052*/ 	.short	(.L_17 - .L_16)
.L_16:
        /*0054*/ 	.word	0x00000008
.L_17:


//--------------------- .nv.callgraph             --------------------------
	.section	.nv.callgraph,"",@"SHT_CUDA_CALLGRAPH"
	.align	4
	.sectionentsize	8
	.align		4
        /*0000*/ 	.word	0x00000000
	.align		4
        /*0004*/ 	.word	0xffffffff
	.align		4
        /*0008*/ 	.word	0x00000000
	.align		4
        /*000c*/ 	.word	0xfffffffe
	.align		4
        /*0010*/ 	.word	0x00000000
	.align		4
        /*0014*/ 	.word	0xfffffffd
	.align		4
        /*0018*/ 	.word	0x00000000
	.align		4
        /*001c*/ 	.word	0xfffffffc


//--------------------- .text._Z6kernelPii        --------------------------
	.section	.text._Z6kernelPii,"ax",@progbits
	.align	128
        .global         _Z6kernelPii
        .type           _Z6kernelPii,@function
        .size           _Z6kernelPii,(.L_x_1 - _Z6kernelPii)
        .other          _Z6kernelPii,@"STO_CUDA_ENTRY STV_DEFAULT"
_Z6kernelPii:
.text._Z6kernelPii:
[----:B------:R-:W-:Y:S01]  /*0000*/  LDC R1, c[0x0][0x37c] ;  /* 0x0000df00ff017b82 */ /* 0x000fe20000000800 */
[----:B------:R-:W0:Y:S07]  /*0010*/  S2R R0, SR_TID.X ;  /* 0x0000000000007919 */ /* 0x000e2e0000002100 */
[----:B------:R-:W0:Y:S01]  /*0020*/  S2UR UR6, SR_CTAID.X ;  /* 0x00000000000679c3 */ /* 0x000e220000002500 */
[----:B------:R-:W1:Y:S07]  /*0030*/  LDCU.64 UR4, c[0x0][0x358] ;  /* 0x00006b00ff0477ac */ /* 0x000e6e0008000a00 */
[----:B------:R-:W0:Y:S08]  /*0040*/  LDC R5, c[0x0][0x360] ;  /* 0x0000d800ff057b82 */ /* 0x000e300000000800 */
[----:B------:R-:W2:Y:S08]  /*0050*/  LDC R7, c[0x0][0x388] ;  /* 0x0000e200ff077b82 */ /* 0x000eb00000000800 */
[----:B------:R-:W3:Y:S01]  /*0060*/  LDC.64 R2, c[0x0][0x380] ;  /* 0x0000e000ff027b82 */ /* 0x000ee20000000a00 */
[----:B0-----:R-:W-:-:S02]  /*0070*/  IMAD R5, R5, UR6, R0 ;  /* 0x0000000605057c24 */ /* 0x001fc4000f8e0200 */
[----:B--2---:R-:W-:Y:S02]  /*0080*/  IMAD R7, R0, R7, UR6 ;  /* 0x0000000600077e24 */ /* 0x004fe4000f8e0207 */
[----:B---3--:R-:W-:-:S05]  /*0090*/  IMAD.WIDE R2, R5, 0x4, R2 ;  /* 0x0000000405027825 */ /* 0x008fca00078e0202 */
[----:B-1----:R-:W-:Y:S01]  /*00a0*/  STG.E desc[UR4][R2.64], R7 ;  /* 0x0000000702007986 */ /* 0x002fe2000c101904 */
[----:B------:R-:W-:Y:S05]  /*00b0*/  EXIT ;  /* 0x000000000000794d */ /* 0x000fea0003800000 */
.L_x_0:
[----:B------:R-:W-:-:S00]  /*00c0*/  BRA `(.L_x_0) ;  /* 0xfffffffc00fc7947 */ /* 0x000fc0000383ffff */
[----:B------:R-:W-:-:S00]  /*00d0*/  NOP ;  /* 0x0000000000007918 */ /* 0x000fc00000000000 */
        /* <DEDUP_REMOVED lines=10> */
.L_x_1:


//--------------------- .nv.shared.reserved.0     --------------------------
	.section	.nv.shared.reserved.0,"aw",@nobits
	.weak		__nv_reservedSMEM_offset_0_alias
	.size		__nv_reservedSMEM_offset_0_alias, 0, 64
	.other		__nv_reservedSMEM_offset_0_alias,@"STO_CUDA_RESERVED_SHARED STV_DEFAULT"
__nv_reservedSMEM_offset_0_alias:
	.zero		0
	.zero		64


//--------------------- .nv.constant0._Z6kernelPii --------------------------
	.section	.nv.constant0._Z6kernelPii,"a",@progbits
	.sectionflags	@""
	.align	4
.nv.constant0._Z6kernelPii:
	.zero		908


//--------------------- SYMBOLS --------------------------

	.type		.nv.reservedSmem.offset0,@object
	.size		.nv.reservedSmem.offset0,0x4
